//
// Generated by NVIDIA NVVM Compiler
//
// Compiler Build ID: CL-36424714
// Cuda compilation tools, release 13.0, V13.0.88
// Based on NVVM 20.0.0
//

.version 9.0
.target sm_100
.address_size 64

	// .globl	convolution_relu_layer

.visible .entry convolution_relu_layer(
	.param .u64 .ptr .align 1 convolution_relu_layer_param_0,
	.param .u64 .ptr .align 1 convolution_relu_layer_param_1,
	.param .u64 .ptr .align 1 convolution_relu_layer_param_2
)
{
	.reg .pred 	%p<2>;
	.reg .b32 	%r<6>;
	.reg .b64 	%rd<19>;
	.reg .b64 	%fd<77>;

	ld.param.u64 	%rd1, [convolution_relu_layer_param_0];
	ld.param.u64 	%rd2, [convolution_relu_layer_param_1];
	ld.param.u64 	%rd3, [convolution_relu_layer_param_2];
	cvta.to.global.u64 	%rd4, %rd1;
	cvta.to.global.u64 	%rd5, %rd2;
	mov.u32 	%r1, %ctaid.x;
	mov.u32 	%r2, %tid.x;
	mul.lo.s32 	%r3, %r2, 5;
	mov.u32 	%r4, %tid.y;
	mul.lo.s32 	%r5, %r4, 5;
	mul.wide.u32 	%rd6, %r1, 200;
	add.s64 	%rd7, %rd5, %rd6;
	mul.wide.u32 	%rd8, %r3, 800;
	add.s64 	%rd9, %rd4, %rd8;
	ld.global.f64 	%fd1, [%rd7];
	mul.wide.u32 	%rd10, %r5, 8;
	add.s64 	%rd11, %rd9, %rd10;
	ld.global.f64 	%fd2, [%rd11];
	fma.rn.f64 	%fd3, %fd1, %fd2, 0d0000000000000000;
	ld.global.f64 	%fd4, [%rd7+8];
	ld.global.f64 	%fd5, [%rd11+8];
	fma.rn.f64 	%fd6, %fd4, %fd5, %fd3;
	ld.global.f64 	%fd7, [%rd7+16];
	ld.global.f64 	%fd8, [%rd11+16];
	fma.rn.f64 	%fd9, %fd7, %fd8, %fd6;
	ld.global.f64 	%fd10, [%rd7+24];
	ld.global.f64 	%fd11, [%rd11+24];
	fma.rn.f64 	%fd12, %fd10, %fd11, %fd9;
	ld.global.f64 	%fd13, [%rd7+32];
	ld.global.f64 	%fd14, [%rd11+32];
	fma.rn.f64 	%fd15, %fd13, %fd14, %fd12;
	ld.global.f64 	%fd16, [%rd7+40];
	ld.global.f64 	%fd17, [%rd11+800];
	fma.rn.f64 	%fd18, %fd16, %fd17, %fd15;
	ld.global.f64 	%fd19, [%rd7+48];
	ld.global.f64 	%fd20, [%rd11+808];
	fma.rn.f64 	%fd21, %fd19, %fd20, %fd18;
	ld.global.f64 	%fd22, [%rd7+56];
	ld.global.f64 	%fd23, [%rd11+816];
	fma.rn.f64 	%fd24, %fd22, %fd23, %fd21;
	ld.global.f64 	%fd25, [%rd7+64];
	ld.global.f64 	%fd26, [%rd11+824];
	fma.rn.f64 	%fd27, %fd25, %fd26, %fd24;
	ld.global.f64 	%fd28, [%rd7+72];
	ld.global.f64 	%fd29, [%rd11+832];
	fma.rn.f64 	%fd30, %fd28, %fd29, %fd27;
	ld.global.f64 	%fd31, [%rd7+80];
	ld.global.f64 	%fd32, [%rd11+1600];
	fma.rn.f64 	%fd33, %fd31, %fd32, %fd30;
	ld.global.f64 	%fd34, [%rd7+88];
	ld.global.f64 	%fd35, [%rd11+1608];
	fma.rn.f64 	%fd36, %fd34, %fd35, %fd33;
	ld.global.f64 	%fd37, [%rd7+96];
	ld.global.f64 	%fd38, [%rd11+1616];
	fma.rn.f64 	%fd39, %fd37, %fd38, %fd36;
	ld.global.f64 	%fd40, [%rd7+104];
	ld.global.f64 	%fd41, [%rd11+1624];
	fma.rn.f64 	%fd42, %fd40, %fd41, %fd39;
	ld.global.f64 	%fd43, [%rd7+112];
	ld.global.f64 	%fd44, [%rd11+1632];
	fma.rn.f64 	%fd45, %fd43, %fd44, %fd42;
	ld.global.f64 	%fd46, [%rd7+120];
	ld.global.f64 	%fd47, [%rd11+2400];
	fma.rn.f64 	%fd48, %fd46, %fd47, %fd45;
	ld.global.f64 	%fd49, [%rd7+128];
	ld.global.f64 	%fd50, [%rd11+2408];
	fma.rn.f64 	%fd51, %fd49, %fd50, %fd48;
	ld.global.f64 	%fd52, [%rd7+136];
	ld.global.f64 	%fd53, [%rd11+2416];
	fma.rn.f64 	%fd54, %fd52, %fd53, %fd51;
	ld.global.f64 	%fd55, [%rd7+144];
	ld.global.f64 	%fd56, [%rd11+2424];
	fma.rn.f64 	%fd57, %fd55, %fd56, %fd54;
	ld.global.f64 	%fd58, [%rd7+152];
	ld.global.f64 	%fd59, [%rd11+2432];
	fma.rn.f64 	%fd60, %fd58, %fd59, %fd57;
	ld.global.f64 	%fd61, [%rd7+160];
	ld.global.f64 	%fd62, [%rd11+3200];
	fma.rn.f64 	%fd63, %fd61, %fd62, %fd60;
	ld.global.f64 	%fd64, [%rd7+168];
	ld.global.f64 	%fd65, [%rd11+3208];
	fma.rn.f64 	%fd66, %fd64, %fd65, %fd63;
	ld.global.f64 	%fd67, [%rd7+176];
	ld.global.f64 	%fd68, [%rd11+3216];
	fma.rn.f64 	%fd69, %fd67, %fd68, %fd66;
	ld.global.f64 	%fd70, [%rd7+184];
	ld.global.f64 	%fd71, [%rd11+3224];
	fma.rn.f64 	%fd72, %fd70, %fd71, %fd69;
	ld.global.f64 	%fd73, [%rd7+192];
	ld.global.f64 	%fd74, [%rd11+3232];
	fma.rn.f64 	%fd75, %fd73, %fd74, %fd72;
	cvta.to.global.u64 	%rd12, %rd3;
	setp.lt.f64 	%p1, %fd75, 0d0000000000000000;
	selp.f64 	%fd76, 0d0000000000000000, %fd75, %p1;
	mul.wide.u32 	%rd13, %r1, 3200;
	add.s64 	%rd14, %rd12, %rd13;
	mul.wide.u32 	%rd15, %r2, 160;
	add.s64 	%rd16, %rd14, %rd15;
	mul.wide.u32 	%rd17, %r4, 8;
	add.s64 	%rd18, %rd16, %rd17;
	st.global.f64 	[%rd18], %fd76;
	ret;

}
	// .globl	output_layer
.visible .entry output_layer(
	.param .u64 .ptr .align 1 output_layer_param_0,
	.param .u64 .ptr .align 1 output_layer_param_1,
	.param .u64 .ptr .align 1 output_layer_param_2
)
{
	.reg .b32 	%r<4>;
	.reg .b64 	%rd<16>;
	.reg .b64 	%fd<376>;

	ld.param.u64 	%rd1, [output_layer_param_0];
	ld.param.u64 	%rd2, [output_layer_param_1];
	ld.param.u64 	%rd3, [output_layer_param_2];
	cvta.to.global.u64 	%rd4, %rd2;
	cvta.to.global.u64 	%rd5, %rd1;
	mov.u32 	%r1, %ctaid.x;
	mov.u32 	%r2, %tid.x;
	mul.lo.s32 	%r3, %r2, 125;
	mul.wide.u32 	%rd6, %r1, 32000;
	add.s64 	%rd7, %rd4, %rd6;
	mul.wide.u32 	%rd8, %r3, 8;
	add.s64 	%rd9, %rd5, %rd8;
	ld.global.f64 	%fd1, [%rd9];
	add.s64 	%rd10, %rd7, %rd8;
	ld.global.f64 	%fd2, [%rd10];
	fma.rn.f64 	%fd3, %fd1, %fd2, 0d0000000000000000;
	ld.global.f64 	%fd4, [%rd9+8];
	ld.global.f64 	%fd5, [%rd10+8];
	fma.rn.f64 	%fd6, %fd4, %fd5, %fd3;
	ld.global.f64 	%fd7, [%rd9+16];
	ld.global.f64 	%fd8, [%rd10+16];
	fma.rn.f64 	%fd9, %fd7, %fd8, %fd6;
	ld.global.f64 	%fd10, [%rd9+24];
	ld.global.f64 	%fd11, [%rd10+24];
	fma.rn.f64 	%fd12, %fd10, %fd11, %fd9;
	ld.global.f64 	%fd13, [%rd9+32];
	ld.global.f64 	%fd14, [%rd10+32];
	fma.rn.f64 	%fd15, %fd13, %fd14, %fd12;
	ld.global.f64 	%fd16, [%rd9+40];
	ld.global.f64 	%fd17, [%rd10+40];
	fma.rn.f64 	%fd18, %fd16, %fd17, %fd15;
	ld.global.f64 	%fd19, [%rd9+48];
	ld.global.f64 	%fd20, [%rd10+48];
	fma.rn.f64 	%fd21, %fd19, %fd20, %fd18;
	ld.global.f64 	%fd22, [%rd9+56];
	ld.global.f64 	%fd23, [%rd10+56];
	fma.rn.f64 	%fd24, %fd22, %fd23, %fd21;
	ld.global.f64 	%fd25, [%rd9+64];
	ld.global.f64 	%fd26, [%rd10+64];
	fma.rn.f64 	%fd27, %fd25, %fd26, %fd24;
	ld.global.f64 	%fd28, [%rd9+72];
	ld.global.f64 	%fd29, [%rd10+72];
	fma.rn.f64 	%fd30, %fd28, %fd29, %fd27;
	ld.global.f64 	%fd31, [%rd9+80];
	ld.global.f64 	%fd32, [%rd10+80];
	fma.rn.f64 	%fd33, %fd31, %fd32, %fd30;
	ld.global.f64 	%fd34, [%rd9+88];
	ld.global.f64 	%fd35, [%rd10+88];
	fma.rn.f64 	%fd36, %fd34, %fd35, %fd33;
	ld.global.f64 	%fd37, [%rd9+96];
	ld.global.f64 	%fd38, [%rd10+96];
	fma.rn.f64 	%fd39, %fd37, %fd38, %fd36;
	ld.global.f64 	%fd40, [%rd9+104];
	ld.global.f64 	%fd41, [%rd10+104];
	fma.rn.f64 	%fd42, %fd40, %fd41, %fd39;
	ld.global.f64 	%fd43, [%rd9+112];
	ld.global.f64 	%fd44, [%rd10+112];
	fma.rn.f64 	%fd45, %fd43, %fd44, %fd42;
	ld.global.f64 	%fd46, [%rd9+120];
	ld.global.f64 	%fd47, [%rd10+120];
	fma.rn.f64 	%fd48, %fd46, %fd47, %fd45;
	ld.global.f64 	%fd49, [%rd9+128];
	ld.global.f64 	%fd50, [%rd10+128];
	fma.rn.f64 	%fd51, %fd49, %fd50, %fd48;
	ld.global.f64 	%fd52, [%rd9+136];
	ld.global.f64 	%fd53, [%rd10+136];
	fma.rn.f64 	%fd54, %fd52, %fd53, %fd51;
	ld.global.f64 	%fd55, [%rd9+144];
	ld.global.f64 	%fd56, [%rd10+144];
	fma.rn.f64 	%fd57, %fd55, %fd56, %fd54;
	ld.global.f64 	%fd58, [%rd9+152];
	ld.global.f64 	%fd59, [%rd10+152];
	fma.rn.f64 	%fd60, %fd58, %fd59, %fd57;
	ld.global.f64 	%fd61, [%rd9+160];
	ld.global.f64 	%fd62, [%rd10+160];
	fma.rn.f64 	%fd63, %fd61, %fd62, %fd60;
	ld.global.f64 	%fd64, [%rd9+168];
	ld.global.f64 	%fd65, [%rd10+168];
	fma.rn.f64 	%fd66, %fd64, %fd65, %fd63;
	ld.global.f64 	%fd67, [%rd9+176];
	ld.global.f64 	%fd68, [%rd10+176];
	fma.rn.f64 	%fd69, %fd67, %fd68, %fd66;
	ld.global.f64 	%fd70, [%rd9+184];
	ld.global.f64 	%fd71, [%rd10+184];
	fma.rn.f64 	%fd72, %fd70, %fd71, %fd69;
	ld.global.f64 	%fd73, [%rd9+192];
	ld.global.f64 	%fd74, [%rd10+192];
	fma.rn.f64 	%fd75, %fd73, %fd74, %fd72;
	ld.global.f64 	%fd76, [%rd9+200];
	ld.global.f64 	%fd77, [%rd10+200];
	fma.rn.f64 	%fd78, %fd76, %fd77, %fd75;
	ld.global.f64 	%fd79, [%rd9+208];
	ld.global.f64 	%fd80, [%rd10+208];
	fma.rn.f64 	%fd81, %fd79, %fd80, %fd78;
	ld.global.f64 	%fd82, [%rd9+216];
	ld.global.f64 	%fd83, [%rd10+216];
	fma.rn.f64 	%fd84, %fd82, %fd83, %fd81;
	ld.global.f64 	%fd85, [%rd9+224];
	ld.global.f64 	%fd86, [%rd10+224];
	fma.rn.f64 	%fd87, %fd85, %fd86, %fd84;
	ld.global.f64 	%fd88, [%rd9+232];
	ld.global.f64 	%fd89, [%rd10+232];
	fma.rn.f64 	%fd90, %fd88, %fd89, %fd87;
	ld.global.f64 	%fd91, [%rd9+240];
	ld.global.f64 	%fd92, [%rd10+240];
	fma.rn.f64 	%fd93, %fd91, %fd92, %fd90;
	ld.global.f64 	%fd94, [%rd9+248];
	ld.global.f64 	%fd95, [%rd10+248];
	fma.rn.f64 	%fd96, %fd94, %fd95, %fd93;
	ld.global.f64 	%fd97, [%rd9+256];
	ld.global.f64 	%fd98, [%rd10+256];
	fma.rn.f64 	%fd99, %fd97, %fd98, %fd96;
	ld.global.f64 	%fd100, [%rd9+264];
	ld.global.f64 	%fd101, [%rd10+264];
	fma.rn.f64 	%fd102, %fd100, %fd101, %fd99;
	ld.global.f64 	%fd103, [%rd9+272];
	ld.global.f64 	%fd104, [%rd10+272];
	fma.rn.f64 	%fd105, %fd103, %fd104, %fd102;
	ld.global.f64 	%fd106, [%rd9+280];
	ld.global.f64 	%fd107, [%rd10+280];
	fma.rn.f64 	%fd108, %fd106, %fd107, %fd105;
	ld.global.f64 	%fd109, [%rd9+288];
	ld.global.f64 	%fd110, [%rd10+288];
	fma.rn.f64 	%fd111, %fd109, %fd110, %fd108;
	ld.global.f64 	%fd112, [%rd9+296];
	ld.global.f64 	%fd113, [%rd10+296];
	fma.rn.f64 	%fd114, %fd112, %fd113, %fd111;
	ld.global.f64 	%fd115, [%rd9+304];
	ld.global.f64 	%fd116, [%rd10+304];
	fma.rn.f64 	%fd117, %fd115, %fd116, %fd114;
	ld.global.f64 	%fd118, [%rd9+312];
	ld.global.f64 	%fd119, [%rd10+312];
	fma.rn.f64 	%fd120, %fd118, %fd119, %fd117;
	ld.global.f64 	%fd121, [%rd9+320];
	ld.global.f64 	%fd122, [%rd10+320];
	fma.rn.f64 	%fd123, %fd121, %fd122, %fd120;
	ld.global.f64 	%fd124, [%rd9+328];
	ld.global.f64 	%fd125, [%rd10+328];
	fma.rn.f64 	%fd126, %fd124, %fd125, %fd123;
	ld.global.f64 	%fd127, [%rd9+336];
	ld.global.f64 	%fd128, [%rd10+336];
	fma.rn.f64 	%fd129, %fd127, %fd128, %fd126;
	ld.global.f64 	%fd130, [%rd9+344];
	ld.global.f64 	%fd131, [%rd10+344];
	fma.rn.f64 	%fd132, %fd130, %fd131, %fd129;
	ld.global.f64 	%fd133, [%rd9+352];
	ld.global.f64 	%fd134, [%rd10+352];
	fma.rn.f64 	%fd135, %fd133, %fd134, %fd132;
	ld.global.f64 	%fd136, [%rd9+360];
	ld.global.f64 	%fd137, [%rd10+360];
	fma.rn.f64 	%fd138, %fd136, %fd137, %fd135;
	ld.global.f64 	%fd139, [%rd9+368];
	ld.global.f64 	%fd140, [%rd10+368];
	fma.rn.f64 	%fd141, %fd139, %fd140, %fd138;
	ld.global.f64 	%fd142, [%rd9+376];
	ld.global.f64 	%fd143, [%rd10+376];
	fma.rn.f64 	%fd144, %fd142, %fd143, %fd141;
	ld.global.f64 	%fd145, [%rd9+384];
	ld.global.f64 	%fd146, [%rd10+384];
	fma.rn.f64 	%fd147, %fd145, %fd146, %fd144;
	ld.global.f64 	%fd148, [%rd9+392];
	ld.global.f64 	%fd149, [%rd10+392];
	fma.rn.f64 	%fd150, %fd148, %fd149, %fd147;
	ld.global.f64 	%fd151, [%rd9+400];
	ld.global.f64 	%fd152, [%rd10+400];
	fma.rn.f64 	%fd153, %fd151, %fd152, %fd150;
	ld.global.f64 	%fd154, [%rd9+408];
	ld.global.f64 	%fd155, [%rd10+408];
	fma.rn.f64 	%fd156, %fd154, %fd155, %fd153;
	ld.global.f64 	%fd157, [%rd9+416];
	ld.global.f64 	%fd158, [%rd10+416];
	fma.rn.f64 	%fd159, %fd157, %fd158, %fd156;
	ld.global.f64 	%fd160, [%rd9+424];
	ld.global.f64 	%fd161, [%rd10+424];
	fma.rn.f64 	%fd162, %fd160, %fd161, %fd159;
	ld.global.f64 	%fd163, [%rd9+432];
	ld.global.f64 	%fd164, [%rd10+432];
	fma.rn.f64 	%fd165, %fd163, %fd164, %fd162;
	ld.global.f64 	%fd166, [%rd9+440];
	ld.global.f64 	%fd167, [%rd10+440];
	fma.rn.f64 	%fd168, %fd166, %fd167, %fd165;
	ld.global.f64 	%fd169, [%rd9+448];
	ld.global.f64 	%fd170, [%rd10+448];
	fma.rn.f64 	%fd171, %fd169, %fd170, %fd168;
	ld.global.f64 	%fd172, [%rd9+456];
	ld.global.f64 	%fd173, [%rd10+456];
	fma.rn.f64 	%fd174, %fd172, %fd173, %fd171;
	ld.global.f64 	%fd175, [%rd9+464];
	ld.global.f64 	%fd176, [%rd10+464];
	fma.rn.f64 	%fd177, %fd175, %fd176, %fd174;
	ld.global.f64 	%fd178, [%rd9+472];
	ld.global.f64 	%fd179, [%rd10+472];
	fma.rn.f64 	%fd180, %fd178, %fd179, %fd177;
	ld.global.f64 	%fd181, [%rd9+480];
	ld.global.f64 	%fd182, [%rd10+480];
	fma.rn.f64 	%fd183, %fd181, %fd182, %fd180;
	ld.global.f64 	%fd184, [%rd9+488];
	ld.global.f64 	%fd185, [%rd10+488];
	fma.rn.f64 	%fd186, %fd184, %fd185, %fd183;
	ld.global.f64 	%fd187, [%rd9+496];
	ld.global.f64 	%fd188, [%rd10+496];
	fma.rn.f64 	%fd189, %fd187, %fd188, %fd186;
	ld.global.f64 	%fd190, [%rd9+504];
	ld.global.f64 	%fd191, [%rd10+504];
	fma.rn.f64 	%fd192, %fd190, %fd191, %fd189;
	ld.global.f64 	%fd193, [%rd9+512];
	ld.global.f64 	%fd194, [%rd10+512];
	fma.rn.f64 	%fd195, %fd193, %fd194, %fd192;
	ld.global.f64 	%fd196, [%rd9+520];
	ld.global.f64 	%fd197, [%rd10+520];
	fma.rn.f64 	%fd198, %fd196, %fd197, %fd195;
	ld.global.f64 	%fd199, [%rd9+528];
	ld.global.f64 	%fd200, [%rd10+528];
	fma.rn.f64 	%fd201, %fd199, %fd200, %fd198;
	ld.global.f64 	%fd202, [%rd9+536];
	ld.global.f64 	%fd203, [%rd10+536];
	fma.rn.f64 	%fd204, %fd202, %fd203, %fd201;
	ld.global.f64 	%fd205, [%rd9+544];
	ld.global.f64 	%fd206, [%rd10+544];
	fma.rn.f64 	%fd207, %fd205, %fd206, %fd204;
	ld.global.f64 	%fd208, [%rd9+552];
	ld.global.f64 	%fd209, [%rd10+552];
	fma.rn.f64 	%fd210, %fd208, %fd209, %fd207;
	ld.global.f64 	%fd211, [%rd9+560];
	ld.global.f64 	%fd212, [%rd10+560];
	fma.rn.f64 	%fd213, %fd211, %fd212, %fd210;
	ld.global.f64 	%fd214, [%rd9+568];
	ld.global.f64 	%fd215, [%rd10+568];
	fma.rn.f64 	%fd216, %fd214, %fd215, %fd213;
	ld.global.f64 	%fd217, [%rd9+576];
	ld.global.f64 	%fd218, [%rd10+576];
	fma.rn.f64 	%fd219, %fd217, %fd218, %fd216;
	ld.global.f64 	%fd220, [%rd9+584];
	ld.global.f64 	%fd221, [%rd10+584];
	fma.rn.f64 	%fd222, %fd220, %fd221, %fd219;
	ld.global.f64 	%fd223, [%rd9+592];
	ld.global.f64 	%fd224, [%rd10+592];
	fma.rn.f64 	%fd225, %fd223, %fd224, %fd222;
	ld.global.f64 	%fd226, [%rd9+600];
	ld.global.f64 	%fd227, [%rd10+600];
	fma.rn.f64 	%fd228, %fd226, %fd227, %fd225;
	ld.global.f64 	%fd229, [%rd9+608];
	ld.global.f64 	%fd230, [%rd10+608];
	fma.rn.f64 	%fd231, %fd229, %fd230, %fd228;
	ld.global.f64 	%fd232, [%rd9+616];
	ld.global.f64 	%fd233, [%rd10+616];
	fma.rn.f64 	%fd234, %fd232, %fd233, %fd231;
	ld.global.f64 	%fd235, [%rd9+624];
	ld.global.f64 	%fd236, [%rd10+624];
	fma.rn.f64 	%fd237, %fd235, %fd236, %fd234;
	ld.global.f64 	%fd238, [%rd9+632];
	ld.global.f64 	%fd239, [%rd10+632];
	fma.rn.f64 	%fd240, %fd238, %fd239, %fd237;
	ld.global.f64 	%fd241, [%rd9+640];
	ld.global.f64 	%fd242, [%rd10+640];
	fma.rn.f64 	%fd243, %fd241, %fd242, %fd240;
	ld.global.f64 	%fd244, [%rd9+648];
	ld.global.f64 	%fd245, [%rd10+648];
	fma.rn.f64 	%fd246, %fd244, %fd245, %fd243;
	ld.global.f64 	%fd247, [%rd9+656];
	ld.global.f64 	%fd248, [%rd10+656];
	fma.rn.f64 	%fd249, %fd247, %fd248, %fd246;
	ld.global.f64 	%fd250, [%rd9+664];
	ld.global.f64 	%fd251, [%rd10+664];
	fma.rn.f64 	%fd252, %fd250, %fd251, %fd249;
	ld.global.f64 	%fd253, [%rd9+672];
	ld.global.f64 	%fd254, [%rd10+672];
	fma.rn.f64 	%fd255, %fd253, %fd254, %fd252;
	ld.global.f64 	%fd256, [%rd9+680];
	ld.global.f64 	%fd257, [%rd10+680];
	fma.rn.f64 	%fd258, %fd256, %fd257, %fd255;
	ld.global.f64 	%fd259, [%rd9+688];
	ld.global.f64 	%fd260, [%rd10+688];
	fma.rn.f64 	%fd261, %fd259, %fd260, %fd258;
	ld.global.f64 	%fd262, [%rd9+696];
	ld.global.f64 	%fd263, [%rd10+696];
	fma.rn.f64 	%fd264, %fd262, %fd263, %fd261;
	ld.global.f64 	%fd265, [%rd9+704];
	ld.global.f64 	%fd266, [%rd10+704];
	fma.rn.f64 	%fd267, %fd265, %fd266, %fd264;
	ld.global.f64 	%fd268, [%rd9+712];
	ld.global.f64 	%fd269, [%rd10+712];
	fma.rn.f64 	%fd270, %fd268, %fd269, %fd267;
	ld.global.f64 	%fd271, [%rd9+720];
	ld.global.f64 	%fd272, [%rd10+720];
	fma.rn.f64 	%fd273, %fd271, %fd272, %fd270;
	ld.global.f64 	%fd274, [%rd9+728];
	ld.global.f64 	%fd275, [%rd10+728];
	fma.rn.f64 	%fd276, %fd274, %fd275, %fd273;
	ld.global.f64 	%fd277, [%rd9+736];
	ld.global.f64 	%fd278, [%rd10+736];
	fma.rn.f64 	%fd279, %fd277, %fd278, %fd276;
	ld.global.f64 	%fd280, [%rd9+744];
	ld.global.f64 	%fd281, [%rd10+744];
	fma.rn.f64 	%fd282, %fd280, %fd281, %fd279;
	ld.global.f64 	%fd283, [%rd9+752];
	ld.global.f64 	%fd284, [%rd10+752];
	fma.rn.f64 	%fd285, %fd283, %fd284, %fd282;
	ld.global.f64 	%fd286, [%rd9+760];
	ld.global.f64 	%fd287, [%rd10+760];
	fma.rn.f64 	%fd288, %fd286, %fd287, %fd285;
	ld.global.f64 	%fd289, [%rd9+768];
	ld.global.f64 	%fd290, [%rd10+768];
	fma.rn.f64 	%fd291, %fd289, %fd290, %fd288;
	ld.global.f64 	%fd292, [%rd9+776];
	ld.global.f64 	%fd293, [%rd10+776];
	fma.rn.f64 	%fd294, %fd292, %fd293, %fd291;
	ld.global.f64 	%fd295, [%rd9+784];
	ld.global.f64 	%fd296, [%rd10+784];
	fma.rn.f64 	%fd297, %fd295, %fd296, %fd294;
	ld.global.f64 	%fd298, [%rd9+792];
	ld.global.f64 	%fd299, [%rd10+792];
	fma.rn.f64 	%fd300, %fd298, %fd299, %fd297;
	ld.global.f64 	%fd301, [%rd9+800];
	ld.global.f64 	%fd302, [%rd10+800];
	fma.rn.f64 	%fd303, %fd301, %fd302, %fd300;
	ld.global.f64 	%fd304, [%rd9+808];
	ld.global.f64 	%fd305, [%rd10+808];
	fma.rn.f64 	%fd306, %fd304, %fd305, %fd303;
	ld.global.f64 	%fd307, [%rd9+816];
	ld.global.f64 	%fd308, [%rd10+816];
	fma.rn.f64 	%fd309, %fd307, %fd308, %fd306;
	ld.global.f64 	%fd310, [%rd9+824];
	ld.global.f64 	%fd311, [%rd10+824];
	fma.rn.f64 	%fd312, %fd310, %fd311, %fd309;
	ld.global.f64 	%fd313, [%rd9+832];
	ld.global.f64 	%fd314, [%rd10+832];
	fma.rn.f64 	%fd315, %fd313, %fd314, %fd312;
	ld.global.f64 	%fd316, [%rd9+840];
	ld.global.f64 	%fd317, [%rd10+840];
	fma.rn.f64 	%fd318, %fd316, %fd317, %fd315;
	ld.global.f64 	%fd319, [%rd9+848];
	ld.global.f64 	%fd320, [%rd10+848];
	fma.rn.f64 	%fd321, %fd319, %fd320, %fd318;
	ld.global.f64 	%fd322, [%rd9+856];
	ld.global.f64 	%fd323, [%rd10+856];
	fma.rn.f64 	%fd324, %fd322, %fd323, %fd321;
	ld.global.f64 	%fd325, [%rd9+864];
	ld.global.f64 	%fd326, [%rd10+864];
	fma.rn.f64 	%fd327, %fd325, %fd326, %fd324;
	ld.global.f64 	%fd328, [%rd9+872];
	ld.global.f64 	%fd329, [%rd10+872];
	fma.rn.f64 	%fd330, %fd328, %fd329, %fd327;
	ld.global.f64 	%fd331, [%rd9+880];
	ld.global.f64 	%fd332, [%rd10+880];
	fma.rn.f64 	%fd333, %fd331, %fd332, %fd330;
	ld.global.f64 	%fd334, [%rd9+888];
	ld.global.f64 	%fd335, [%rd10+888];
	fma.rn.f64 	%fd336, %fd334, %fd335, %fd333;
	ld.global.f64 	%fd337, [%rd9+896];
	ld.global.f64 	%fd338, [%rd10+896];
	fma.rn.f64 	%fd339, %fd337, %fd338, %fd336;
	ld.global.f64 	%fd340, [%rd9+904];
	ld.global.f64 	%fd341, [%rd10+904];
	fma.rn.f64 	%fd342, %fd340, %fd341, %fd339;
	ld.global.f64 	%fd343, [%rd9+912];
	ld.global.f64 	%fd344, [%rd10+912];
	fma.rn.f64 	%fd345, %fd343, %fd344, %fd342;
	ld.global.f64 	%fd346, [%rd9+920];
	ld.global.f64 	%fd347, [%rd10+920];
	fma.rn.f64 	%fd348, %fd346, %fd347, %fd345;
	ld.global.f64 	%fd349, [%rd9+928];
	ld.global.f64 	%fd350, [%rd10+928];
	fma.rn.f64 	%fd351, %fd349, %fd350, %fd348;
	ld.global.f64 	%fd352, [%rd9+936];
	ld.global.f64 	%fd353, [%rd10+936];
	fma.rn.f64 	%fd354, %fd352, %fd353, %fd351;
	ld.global.f64 	%fd355, [%rd9+944];
	ld.global.f64 	%fd356, [%rd10+944];
	fma.rn.f64 	%fd357, %fd355, %fd356, %fd354;
	ld.global.f64 	%fd358, [%rd9+952];
	ld.global.f64 	%fd359, [%rd10+952];
	fma.rn.f64 	%fd360, %fd358, %fd359, %fd357;
	ld.global.f64 	%fd361, [%rd9+960];
	ld.global.f64 	%fd362, [%rd10+960];
	fma.rn.f64 	%fd363, %fd361, %fd362, %fd360;
	ld.global.f64 	%fd364, [%rd9+968];
	ld.global.f64 	%fd365, [%rd10+968];
	fma.rn.f64 	%fd366, %fd364, %fd365, %fd363;
	ld.global.f64 	%fd367, [%rd9+976];
	ld.global.f64 	%fd368, [%rd10+976];
	fma.rn.f64 	%fd369, %fd367, %fd368, %fd366;
	ld.global.f64 	%fd370, [%rd9+984];
	ld.global.f64 	%fd371, [%rd10+984];
	fma.rn.f64 	%fd372, %fd370, %fd371, %fd369;
	ld.global.f64 	%fd373, [%rd9+992];
	ld.global.f64 	%fd374, [%rd10+992];
	fma.rn.f64 	%fd375, %fd373, %fd374, %fd372;
	cvta.to.global.u64 	%rd11, %rd3;
	mul.wide.u32 	%rd12, %r1, 256;
	add.s64 	%rd13, %rd11, %rd12;
	mul.wide.u32 	%rd14, %r2, 8;
	add.s64 	%rd15, %rd13, %rd14;
	st.global.f64 	[%rd15], %fd375;
	ret;

}


// ===== COMPILED SASS (sm_100) =====

	.target	sm_100

	.elftype	@"ET_EXEC"


//--------------------- .note.nv.tkinfo           --------------------------
	.section	.note.nv.tkinfo,"",@"SHT_NOTE"
	.sectionflags	@"SHF_NOTE_NV_TKINFO"
	.tkinfo
        /*0018*/ 	.word	0x00000002
        /*0030*/ 	.string	""
        /*0030*/ 	.string	"ptxas"
        /*0030*/ 	.string	"Cuda compilation tools, release 13.0, V13.0.88"
        /*0030*/ 	.string	"Build cuda_13.0.r13.0/compiler.36424714_0"
        /*0030*/ 	.string	"-arch sm_100 -m 64 "



//--------------------- .note.nv.cuinfo           --------------------------
	.section	.note.nv.cuinfo,"",@"SHT_NOTE"
	.sectionflags	@"SHF_NOTE_NV_CUINFO"
        /*0018*/ 	.short	0x0002
        /*001a*/ 	.short	0x0064
        /*001c*/ 	.short	0x0082
	.zero		2


//--------------------- .nv.info                  --------------------------
	.section	.nv.info,"",@"SHT_CUDA_INFO"
	.align	4


	//----- nvinfo : EIATTR_REGCOUNT
	.align		4
        /*0000*/ 	.byte	0x04, 0x2f
        /*0002*/ 	.short	(.L_1 - .L_0)
	.align		4
.L_0:
        /*0004*/ 	.word	index@(convolution_relu_layer)
        /*0008*/ 	.word	0x00000020


	//----- nvinfo : EIATTR_FRAME_SIZE
	.align		4
.L_1:
        /*000c*/ 	.byte	0x04, 0x11
        /*000e*/ 	.short	(.L_3 - .L_2)
	.align		4
.L_2:
        /*0010*/ 	.word	index@(convolution_relu_layer)
        /*0014*/ 	.word	0x00000000


	//----- nvinfo : EIATTR_REGCOUNT
	.align		4
.L_3:
        /*0018*/ 	.byte	0x04, 0x2f
        /*001a*/ 	.short	(.L_5 - .L_4)
	.align		4
.L_4:
        /*001c*/ 	.word	index@(output_layer)
        /*0020*/ 	.word	0x00000020


	//----- nvinfo : EIATTR_FRAME_SIZE
	.align		4
.L_5:
        /*0024*/ 	.byte	0x04, 0x11
        /*0026*/ 	.short	(.L_7 - .L_6)
	.align		4
.L_6:
        /*0028*/ 	.word	index@(output_layer)
        /*002c*/ 	.word	0x00000000


	//----- nvinfo : EIATTR_MIN_STACK_SIZE
	.align		4
.L_7:
        /*0030*/ 	.byte	0x04, 0x12
        /*0032*/ 	.short	(.L_9 - .L_8)
	.align		4
.L_8:
        /*0034*/ 	.word	index@(output_layer)
        /*0038*/ 	.word	0x00000000


	//----- nvinfo : EIATTR_MIN_STACK_SIZE
	.align		4
.L_9:
        /*003c*/ 	.byte	0x04, 0x12
        /*003e*/ 	.short	(.L_11 - .L_10)
	.align		4
.L_10:
        /*0040*/ 	.word	index@(convolution_relu_layer)
        /*0044*/ 	.word	0x00000000
.L_11:


//--------------------- .nv.compat                --------------------------
	.section	.nv.compat,"",@"SHT_CUDA_COMPAT_INFO"
	.align	4
        /*0000*/ 	.byte	0x02, 0x09, 0x00, 0x00, 0x02, 0x02, 0x01, 0x00, 0x02, 0x05, 0x05, 0x00, 0x03, 0x07, 0x01, 0x01
        /*0010*/ 	.byte	0x02, 0x03, 0x00, 0x00, 0x02, 0x06, 0x01, 0x00, 0x04, 0x0b, 0x08, 0x00, 0x01, 0x00, 0x00, 0x00
        /*0020*/ 	.byte	0x00, 0x00, 0x00, 0x00


//--------------------- .nv.info.output_layer     --------------------------
	.section	.nv.info.output_layer,"",@"SHT_CUDA_INFO"
	.sectionflags	@""
	.align	4


	//----- nvinfo : EIATTR_CUDA_API_VERSION
	.align		4
        /*0000*/ 	.byte	0x04, 0x37
        /*0002*/ 	.short	(.L_13 - .L_12)
.L_12:
        /*0004*/ 	.word	0x00000082


	//----- nvinfo : EIATTR_KPARAM_INFO
	.align		4
.L_13:
        /*0008*/ 	.byte	0x04, 0x17
        /*000a*/ 	.short	(.L_15 - .L_14)
.L_14:
        /*000c*/ 	.word	0x00000000
        /*0010*/ 	.short	0x0002
        /*0012*/ 	.short	0x0010
        /*0014*/ 	.byte	0x00, 0xf5, 0x21, 0x00


	//----- nvinfo : EIATTR_KPARAM_INFO
	.align		4
.L_15:
        /*0018*/ 	.byte	0x04, 0x17
        /*001a*/ 	.short	(.L_17 - .L_16)
.L_16:
        /*001c*/ 	.word	0x00000000
        /*0020*/ 	.short	0x0001
        /*0022*/ 	.short	0x0008
        /*0024*/ 	.byte	0x00, 0xf5, 0x21, 0x00


	//----- nvinfo : EIATTR_KPARAM_INFO
	.align		4
.L_17:
        /*0028*/ 	.byte	0x04, 0x17
        /*002a*/ 	.short	(.L_19 - .L_18)
.L_18:
        /*002c*/ 	.word	0x00000000
        /*0030*/ 	.short	0x0000
        /*0032*/ 	.short	0x0000
        /*0034*/ 	.byte	0x00, 0xf5, 0x21, 0x00


	//----- nvinfo : EIATTR_SPARSE_MMA_MASK
	.align		4
.L_19:
        /*0038*/ 	.byte	0x03, 0x50
        /*003a*/ 	.short	0x0000


	//----- nvinfo : EIATTR_MAXREG_COUNT
	.align		4
        /*003c*/ 	.byte	0x03, 0x1b
        /*003e*/ 	.short	0x00ff


	//----- nvinfo : EIATTR_MERCURY_ISA_VERSION
	.align		4
        /*0040*/ 	.byte	0x03, 0x5f
        /*0042*/ 	.short	0x0101


	//----- nvinfo : EIATTR_VRC_CTA_INIT_COUNT
	.align		4
        /*0044*/ 	.byte	0x02, 0x4a
	.zero		1
	.zero		1


	//----- nvinfo : EIATTR_EXIT_INSTR_OFFSETS
	.align		4
        /*0048*/ 	.byte	0x04, 0x1c
        /*004a*/ 	.short	(.L_21 - .L_20)


	//   ....[0]....
.L_20:
        /*004c*/ 	.word	0x00001850


	//----- nvinfo : EIATTR_CBANK_PARAM_SIZE
	.align		4
.L_21:
        /*0050*/ 	.byte	0x03, 0x19
        /*0052*/ 	.short	0x0018


	//----- nvinfo : EIATTR_PARAM_CBANK
	.align		4
        /*0054*/ 	.byte	0x04, 0x0a
        /*0056*/ 	.short	(.L_23 - .L_22)
	.align		4
.L_22:
        /*0058*/ 	.word	index@(.nv.constant0.output_layer)
        /*005c*/ 	.short	0x0380
        /*005e*/ 	.short	0x0018


	//----- nvinfo : EIATTR_SW_WAR
	.align		4
.L_23:
        /*0060*/ 	.byte	0x04, 0x36
        /*0062*/ 	.short	(.L_25 - .L_24)
.L_24:
        /*0064*/ 	.word	0x00000008
.L_25:


//--------------------- .nv.info.convolution_relu_layer --------------------------
	.section	.nv.info.convolution_relu_layer,"",@"SHT_CUDA_INFO"
	.sectionflags	@""
	.align	4


	//----- nvinfo : EIATTR_CUDA_API_VERSION
	.align		4
        /*0000*/ 	.byte	0x04, 0x37
        /*0002*/ 	.short	(.L_27 - .L_26)
.L_26:
        /*0004*/ 	.word	0x00000082


	//----- nvinfo : EIATTR_KPARAM_INFO
	.align		4
.L_27:
        /*0008*/ 	.byte	0x04, 0x17
        /*000a*/ 	.short	(.L_29 - .L_28)
.L_28:
        /*000c*/ 	.word	0x00000000
        /*0010*/ 	.short	0x0002
        /*0012*/ 	.short	0x0010
        /*0014*/ 	.byte	0x00, 0xf5, 0x21, 0x00


	//----- nvinfo : EIATTR_KPARAM_INFO
	.align		4
.L_29:
        /*0018*/ 	.byte	0x04, 0x17
        /*001a*/ 	.short	(.L_31 - .L_30)
.L_30:
        /*001c*/ 	.word	0x00000000
        /*0020*/ 	.short	0x0001
        /*0022*/ 	.short	0x0008
        /*0024*/ 	.byte	0x00, 0xf5, 0x21, 0x00


	//----- nvinfo : EIATTR_KPARAM_INFO
	.align		4
.L_31:
        /*0028*/ 	.byte	0x04, 0x17
        /*002a*/ 	.short	(.L_33 - .L_32)
.L_32:
        /*002c*/ 	.word	0x00000000
        /*0030*/ 	.short	0x0000
        /*0032*/ 	.short	0x0000
        /*0034*/ 	.byte	0x00, 0xf5, 0x21, 0x00


	//----- nvinfo : EIATTR_SPARSE_MMA_MASK
	.align		4
.L_33:
        /*0038*/ 	.byte	0x03, 0x50
        /*003a*/ 	.short	0x0000


	//----- nvinfo : EIATTR_MAXREG_COUNT
	.align		4
        /*003c*/ 	.byte	0x03, 0x1b
        /*003e*/ 	.short	0x00ff


	//----- nvinfo : EIATTR_MERCURY_ISA_VERSION
	.align		4
        /*0040*/ 	.byte	0x03, 0x5f
        /*0042*/ 	.short	0x0101


	//----- nvinfo : EIATTR_VRC_CTA_INIT_COUNT
	.align		4
        /*0044*/ 	.byte	0x02, 0x4a
	.zero		1
	.zero		1


	//----- nvinfo : EIATTR_EXIT_INSTR_OFFSETS
	.align		4
        /*0048*/ 	.byte	0x04, 0x1c
        /*004a*/ 	.short	(.L_35 - .L_34)


	//   ....[0]....
.L_34:
        /*004c*/ 	.word	0x000005f0


	//----- nvinfo : EIATTR_CBANK_PARAM_SIZE
	.align		4
.L_35:
        /*0050*/ 	.byte	0x03, 0x19
        /*0052*/ 	.short	0x0018


	//----- nvinfo : EIATTR_PARAM_CBANK
	.align		4
        /*0054*/ 	.byte	0x04, 0x0a
        /*0056*/ 	.short	(.L_37 - .L_36)
	.align		4
.L_36:
        /*0058*/ 	.word	index@(.nv.constant0.convolution_relu_layer)
        /*005c*/ 	.short	0x0380
        /*005e*/ 	.short	0x0018


	//----- nvinfo : EIATTR_SW_WAR
	.align		4
.L_37:
        /*0060*/ 	.byte	0x04, 0x36
        /*0062*/ 	.short	(.L_39 - .L_38)
.L_38:
        /*0064*/ 	.word	0x00000008
.L_39:


//--------------------- .nv.callgraph             --------------------------
	.section	.nv.callgraph,"",@"SHT_CUDA_CALLGRAPH"
	.align	4
	.sectionentsize	8
	.align		4
        /*0000*/ 	.word	0x00000000
	.align		4
        /*0004*/ 	.word	0xffffffff
	.align		4
        /*0008*/ 	.word	0x00000000
	.align		4
        /*000c*/ 	.word	0xfffffffe
	.align		4
        /*0010*/ 	.word	0x00000000
	.align		4
        /*0014*/ 	.word	0xfffffffd
	.align		4
        /*0018*/ 	.word	0x00000000
	.align		4
        /*001c*/ 	.word	0xfffffffc


//--------------------- .text.output_layer        --------------------------
	.section	.text.output_layer,"ax",@progbits
	.align	128
        .global         output_layer
        .type           output_layer,@function
        .size           output_layer,(.L_x_2 - output_layer)
        .other          output_layer,@"STO_CUDA_ENTRY STV_DEFAULT"
output_layer:
.text.output_layer:
[----:B------:R-:W-:Y:S01]  /*0000*/  LDC R1, c[0x0][0x37c] ;  /* 0x0000df00ff017b82 */ /* 0x000fe20000000800 */
[----:B------:R-:W0:Y:S07]  /*0010*/  S2R R14, SR_CTAID.X ;  /* 0x00000000000e7919 */ /* 0x000e2e0000002500 */
[----:B------:R-:W0:Y:S01]  /*0020*/  LDC.64 R6, c[0x0][0x388] ;  /* 0x0000e200ff067b82 */ /* 0x000e220000000a00 */
[----:B------:R-:W1:Y:S01]  /*0030*/  LDCU.64 UR4, c[0x0][0x358] ;  /* 0x00006b00ff0477ac */ /* 0x000e620008000a00 */
[----:B------:R-:W2:Y:S06]  /*0040*/  S2R R0, SR_TID.X ;  /* 0x0000000000007919 */ /* 0x000eac0000002100 */
[----:B------:R-:W3:Y:S01]  /*0050*/  LDC.64 R4, c[0x0][0x380] ;  /* 0x0000e000ff047b82 */ /* 0x000ee20000000a00 */
[----:B0-----:R-:W-:-:S04]  /*0060*/  IMAD.WIDE.U32 R6, R14, 0x7d00, R6 ;  /* 0x00007d000e067825 */ /* 0x001fc800078e0006 */
[----:B--2---:R-:W-:-:S04]  /*0070*/  IMAD R3, R0, 0x7d, RZ ;  /* 0x0000007d00037824 */ /* 0x004fc800078e02ff */
[----:B------:R-:W-:-:S04]  /*0080*/  IMAD.WIDE.U32 R6, R3, 0x8, R6 ;  /* 0x0000000803067825 */ /* 0x000fc800078e0006 */
[----:B---3--:R-:W-:Y:S01]  /*0090*/  IMAD.WIDE.U32 R4, R3, 0x8, R4 ;  /* 0x0000000803047825 */ /* 0x008fe200078e0004 */
[----:B-1----:R-:W2:Y:S04]  /*00a0*/  LDG.E.64 R8, desc[UR4][R6.64] ;  /* 0x0000000406087981 */ /* 0x002ea8000c1e1b00 */
[----:B------:R-:W2:Y:S04]  /*00b0*/  LDG.E.64 R2, desc[UR4][R4.64] ;  /* 0x0000000404027981 */ /* 0x000ea8000c1e1b00 */
[----:B------:R-:W3:Y:S04]  /*00c0*/  LDG.E.64 R20, desc[UR4][R6.64+0x8] ;  /* 0x0000080406147981 */ /* 0x000ee8000c1e1b00 */
[----:B------:R-:W3:Y:S04]  /*00d0*/  LDG.E.64 R22, desc[UR4][R4.64+0x8] ;  /* 0x0000080404167981 */ /* 0x000ee8000c1e1b00 */
[----:B------:R-:W4:Y:S04]  /*00e0*/  LDG.E.64 R16, desc[UR4][R6.64+0x10] ;  /* 0x0000100406107981 */ /* 0x000f28000c1e1b00 */
[----:B------:R-:W4:Y:S04]  /*00f0*/  LDG.E.64 R18, desc[UR4][R4.64+0x10] ;  /* 0x0000100404127981 */ /* 0x000f28000c1e1b00 */
[----:B------:R-:W5:Y:S04]  /*0100*/  LDG.E.64 R10, desc[UR4][R6.64+0x18] ;  /* 0x00001804060a7981 */ /* 0x000f68000c1e1b00 */
[----:B------:R-:W5:Y:S04]  /*0110*/  LDG.E.64 R12, desc[UR4][R4.64+0x18] ;  /* 0x00001804040c7981 */ /* 0x000f68000c1e1b00 */
[----:B------:R-:W5:Y:S04]  /*0120*/  LDG.E.64 R26, desc[UR4][R6.64+0x3e0] ;  /* 0x0003e004061a7981 */ /* 0x000f68000c1e1b00 */
[----:B------:R-:W5:Y:S01]  /*0130*/  LDG.E.64 R28, desc[UR4][R4.64+0x3e0] ;  /* 0x0003e004041c7981 */ /* 0x000f62000c1e1b00 */
[----:B--2---:R-:W-:-:S03]  /*0140*/  DFMA R24, R2, R8, RZ ;  /* 0x000000080218722b */ /* 0x004fc600000000ff */
[----:B------:R-:W2:Y:S04]  /*0150*/  LDG.E.64 R2, desc[UR4][R6.64+0x20] ;  /* 0x0000200406027981 */ /* 0x000ea8000c1e1b00 */
[----:B------:R-:W2:Y:S01]  /*0160*/  LDG.E.64 R8, desc[UR4][R4.64+0x20] ;  /* 0x0000200404087981 */ /* 0x000ea2000c1e1b00 */
[----:B---3--:R-:W-:-:S03]  /*0170*/  DFMA R24, R22, R20, R24 ;  /* 0x000000141618722b */ /* 0x008fc60000000018 */
[----:B------:R-:W3:Y:S04]  /*0180*/  LDG.E.64 R20, desc[UR4][R6.64+0x28] ;  /* 0x0000280406147981 */ /* 0x000ee8000c1e1b00 */
[----:B------:R-:W3:Y:S01]  /*0190*/  LDG.E.64 R22, desc[UR4][R4.64+0x28] ;  /* 0x0000280404167981 */ /* 0x000ee2000c1e1b00 */
[----:B----4-:R-:W-:-:S03]  /*01a0*/  DFMA R24, R18, R16, R24 ;  /* 0x000000101218722b */ /* 0x010fc60000000018 */
[----:B------:R-:W4:Y:S04]  /*01b0*/  LDG.E.64 R16, desc[UR4][R6.64+0x30] ;  /* 0x0000300406107981 */ /* 0x000f28000c1e1b00 */
[----:B------:R-:W4:Y:S01]  /*01c0*/  LDG.E.64 R18, desc[UR4][R4.64+0x30] ;  /* 0x0000300404127981 */ /* 0x000f22000c1e1b00 */
[----:B-----5:R-:W-:-:S03]  /*01d0*/  DFMA R24, R12, R10, R24 ;  /* 0x0000000a0c18722b */ /* 0x020fc60000000018 */
[----:B------:R-:W5:Y:S04]  /*01e0*/  LDG.E.64 R10, desc[UR4][R6.64+0x38] ;  /* 0x00003804060a7981 */ /* 0x000f68000c1e1b00 */
[----:B------:R-:W5:Y:S01]  /*01f0*/  LDG.E.64 R12, desc[UR4][R4.64+0x38] ;  /* 0x00003804040c7981 */ /* 0x000f62000c1e1b00 */
[----:B--2---:R-:W-:-:S03]  /*0200*/  DFMA R24, R8, R2, R24 ;  /* 0x000000020818722b */ /* 0x004fc60000000018 */
        /* <DEDUP_REMOVED lines=347> */
[----:B--2---:R-:W-:Y:S01]  /*17c0*/  DFMA R8, R2, R8, R24 ;  /* 0x000000080208722b */ /* 0x004fe20000000018 */
[----:B------:R-:W0:Y:S07]  /*17d0*/  LDC.64 R2, c[0x0][0x390] ;  /* 0x0000e400ff027b82 */ /* 0x000e2e0000000a00 */
[----:B---3--:R-:W-:-:S08]  /*17e0*/  DFMA R8, R22, R20, R8 ;  /* 0x000000141608722b */ /* 0x008fd00000000008 */
[----:B----4-:R-:W-:-:S08]  /*17f0*/  DFMA R8, R16, R18, R8 ;  /* 0x000000121008722b */ /* 0x010fd00000000008 */
[----:B-----5:R-:W-:Y:S01]  /*1800*/  DFMA R8, R10, R12, R8 ;  /* 0x0000000c0a08722b */ /* 0x020fe20000000008 */
[----:B0-----:R-:W-:-:S07]  /*1810*/  IMAD.WIDE.U32 R2, R14, 0x100, R2 ;  /* 0x000001000e027825 */ /* 0x001fce00078e0002 */
[----:B------:R-:W-:Y:S01]  /*1820*/  DFMA R8, R28, R26, R8 ;  /* 0x0000001a1c08722b */ /* 0x000fe20000000008 */
[----:B------:R-:W-:-:S06]  /*1830*/  IMAD.WIDE.U32 R2, R0, 0x8, R2 ;  /* 0x0000000800027825 */ /* 0x000fcc00078e0002 */
[----:B------:R-:W-:Y:S01]  /*1840*/  STG.E.64 desc[UR4][R2.64], R8 ;  /* 0x0000000802007986 */ /* 0x000fe2000c101b04 */
[----:B------:R-:W-:Y:S05]  /*1850*/  EXIT ;  /* 0x000000000000794d */ /* 0x000fea0003800000 */
.L_x_0:
[----:B------:R-:W-:-:S00]  /*1860*/  BRA `(.L_x_0) ;  /* 0xfffffffc00fc7947 */ /* 0x000fc0000383ffff */
[----:B------:R-:W-:-:S00]  /*1870*/  NOP ;  /* 0x0000000000007918 */ /* 0x000fc00000000000 */
        /* <DEDUP_REMOVED lines=8> */
.L_x_2:


//--------------------- .text.convolution_relu_layer --------------------------
	.section	.text.convolution_relu_layer,"ax",@progbits
	.align	128
        .global         convolution_relu_layer
        .type           convolution_relu_layer,@function
        .size           convolution_relu_layer,(.L_x_3 - convolution_relu_layer)
        .other          convolution_relu_layer,@"STO_CUDA_ENTRY STV_DEFAULT"
convolution_relu_layer:
.text.convolution_relu_layer:
[----:B------:R-:W-:Y:S01]  /*0000*/  LDC R1, c[0x0][0x37c] ;  /* 0x0000df00ff017b82 */ /* 0x000fe20000000800 */
[----:B------:R-:W0:Y:S07]  /*0010*/  S2R R18, SR_TID.X ;  /* 0x0000000000127919 */ /* 0x000e2e0000002100 */
[----:B------:R-:W1:Y:S01]  /*0020*/  LDC.64 R4, c[0x0][0x380] ;  /* 0x0000e000ff047b82 */ /* 0x000e620000000a00 */
[----:B------:R-:W2:Y:S01]  /*0030*/  LDCU.64 UR4, c[0x0][0x358] ;  /* 0x00006b00ff0477ac */ /* 0x000ea20008000a00 */
[----:B------:R-:W3:Y:S01]  /*0040*/  S2R R0, SR_TID.Y ;  /* 0x0000000000007919 */ /* 0x000ee20000002200 */
[----:B------:R-:W4:Y:S05]  /*0050*/  S2R R19, SR_CTAID.X ;  /* 0x0000000000137919 */ /* 0x000f2a0000002500 */
[----:B------:R-:W4:Y:S01]  /*0060*/  LDC.64 R10, c[0x0][0x388] ;  /* 0x0000e200ff0a7b82 */ /* 0x000f220000000a00 */
[----:B0-----:R-:W-:-:S05]  /*0070*/  LEA R3, R18, R18, 0x2 ;  /* 0x0000001212037211 */ /* 0x001fca00078e10ff */
[----:B-1----:R-:W-:Y:S01]  /*0080*/  IMAD.WIDE.U32 R4, R3, 0x320, R4 ;  /* 0x0000032003047825 */ /* 0x002fe200078e0004 */
[----:B---3--:R-:W-:-:S03]  /*0090*/  LEA R3, R0, R0, 0x2 ;  /* 0x0000000000037211 */ /* 0x008fc600078e10ff */
[----:B----4-:R-:W-:-:S04]  /*00a0*/  IMAD.WIDE.U32 R10, R19, 0xc8, R10 ;  /* 0x000000c8130a7825 */ /* 0x010fc800078e000a */
[----:B------:R-:W-:Y:S01]  /*00b0*/  IMAD.WIDE.U32 R4, R3, 0x8, R4 ;  /* 0x0000000803047825 */ /* 0x000fe200078e0004 */
[----:B--2---:R-:W2:Y:S04]  /*00c0*/  LDG.E.64 R14, desc[UR4][R10.64] ;  /* 0x000000040a0e7981 */ /* 0x004ea8000c1e1b00 */
        /* <DEDUP_REMOVED lines=69> */
[----:B--2---:R-:W-:-:S08]  /*0520*/  DFMA R14, R14, R16, R20 ;  /* 0x000000100e0e722b */ /* 0x004fd00000000014 */
[----:B---3--:R-:W-:Y:S01]  /*0530*/  DFMA R2, R2, R12, R14 ;  /* 0x0000000c0202722b */ /* 0x008fe2000000000e */
[----:B------:R-:W0:Y:S07]  /*0540*/  LDC.64 R12, c[0x0][0x390] ;  /* 0x0000e400ff0c7b82 */ /* 0x000e2e0000000a00 */
[----:B----4-:R-:W-:-:S08]  /*0550*/  DFMA R2, R8, R6, R2 ;  /* 0x000000060802722b */ /* 0x010fd00000000002 */
[----:B-----5:R-:W-:-:S08]  /*0560*/  DFMA R2, R22, R24, R2 ;  /* 0x000000181602722b */ /* 0x020fd00000000002 */
[----:B------:R-:W-:Y:S01]  /*0570*/  DFMA R2, R26, R28, R2 ;  /* 0x0000001c1a02722b */ /* 0x000fe20000000002 */
[----:B0-----:R-:W-:-:S07]  /*0580*/  IMAD.WIDE.U32 R6, R19, 0xc80, R12 ;  /* 0x00000c8013067825 */ /* 0x001fce00078e000c */
[----:B------:R-:W-:Y:S01]  /*0590*/  DSETP.GEU.AND P0, PT, R2, RZ, PT ;  /* 0x000000ff0200722a */ /* 0x000fe20003f0e000 */
[----:B------:R-:W-:-:S05]  /*05a0*/  IMAD.WIDE.U32 R6, R18, 0xa0, R6 ;  /* 0x000000a012067825 */ /* 0x000fca00078e0006 */
[----:B------:R-:W-:Y:S01]  /*05b0*/  FSEL R2, R2, RZ, P0 ;  /* 0x000000ff02027208 */ /* 0x000fe20000000000 */
[----:B------:R-:W-:Y:S01]  /*05c0*/  IMAD.WIDE.U32 R6, R0, 0x8, R6 ;  /* 0x0000000800067825 */ /* 0x000fe200078e0006 */
[----:B------:R-:W-:-:S05]  /*05d0*/  FSEL R3, R3, RZ, P0 ;  /* 0x000000ff03037208 */ /* 0x000fca0000000000 */
[----:B------:R-:W-:Y:S01]  /*05e0*/  STG.E.64 desc[UR4][R6.64], R2 ;  /* 0x0000000206007986 */ /* 0x000fe2000c101b04 */
[----:B------:R-:W-:Y:S05]  /*05f0*/  EXIT ;  /* 0x000000000000794d */ /* 0x000fea0003800000 */
.L_x_1:
        /* <DEDUP_REMOVED lines=16> */
.L_x_3:


//--------------------- .nv.shared.reserved.0     --------------------------
	.section	.nv.shared.reserved.0,"aw",@nobits
	.weak		__nv_reservedSMEM_offset_0_alias
	.size		__nv_reservedSMEM_offset_0_alias, 0, 64
	.other		__nv_reservedSMEM_offset_0_alias,@"STO_CUDA_RESERVED_SHARED STV_DEFAULT"
__nv_reservedSMEM_offset_0_alias:
	.zero		0
	.zero		64


//--------------------- .nv.constant0.output_layer --------------------------
	.section	.nv.constant0.output_layer,"a",@progbits
	.sectionflags	@""
	.align	4
.nv.constant0.output_layer:
	.zero		920


//--------------------- .nv.constant0.convolution_relu_layer --------------------------
	.section	.nv.constant0.convolution_relu_layer,"a",@progbits
	.sectionflags	@""
	.align	4
.nv.constant0.convolution_relu_layer:
	.zero		920


//--------------------- SYMBOLS --------------------------

	.type		.nv.reservedSmem.offset0,@object
	.size		.nv.reservedSmem.offset0,0x4
